//
// Generated by NVIDIA NVVM Compiler
//
// Compiler Build ID: CL-36424714
// Cuda compilation tools, release 13.0, V13.0.88
// Based on NVVM 20.0.0
//

.version 9.0
.target sm_100
.address_size 64

	// .globl	_Z10ReluKernelPfS_ii

.visible .entry _Z10ReluKernelPfS_ii(
	.param .u64 .ptr .align 1 _Z10ReluKernelPfS_ii_param_0,
	.param .u64 .ptr .align 1 _Z10ReluKernelPfS_ii_param_1,
	.param .u32 _Z10ReluKernelPfS_ii_param_2,
	.param .u32 _Z10ReluKernelPfS_ii_param_3
)
{
	.reg .pred 	%p<4>;
	.reg .b32 	%r<12>;
	.reg .b32 	%f<3>;
	.reg .b64 	%rd<8>;

	ld.param.u64 	%rd1, [_Z10ReluKernelPfS_ii_param_0];
	ld.param.u64 	%rd2, [_Z10ReluKernelPfS_ii_param_1];
	ld.param.u32 	%r4, [_Z10ReluKernelPfS_ii_param_2];
	ld.param.u32 	%r3, [_Z10ReluKernelPfS_ii_param_3];
	mov.u32 	%r5, %tid.y;
	mov.u32 	%r6, %ctaid.y;
	mov.u32 	%r7, %ntid.y;
	mad.lo.s32 	%r1, %r6, %r7, %r5;
	mov.u32 	%r8, %tid.x;
	mov.u32 	%r9, %ctaid.x;
	mov.u32 	%r10, %ntid.x;
	mad.lo.s32 	%r2, %r9, %r10, %r8;
	setp.ge.s32 	%p1, %r1, %r4;
	setp.ge.s32 	%p2, %r2, %r3;
	or.pred  	%p3, %p1, %p2;
	@%p3 bra 	$L__BB0_2;
	cvta.to.global.u64 	%rd3, %rd2;
	cvta.to.global.u64 	%rd4, %rd1;
	mad.lo.s32 	%r11, %r3, %r1, %r2;
	mul.wide.s32 	%rd5, %r11, 4;
	add.s64 	%rd6, %rd4, %rd5;
	ld.global.f32 	%f1, [%rd6];
	max.f32 	%f2, %f1, 0f00000000;
	add.s64 	%rd7, %rd3, %rd5;
	st.global.f32 	[%rd7], %f2;
$L__BB0_2:
	ret;

}
	// .globl	_Z14ReluBackKernelPfS_ii
.visible .entry _Z14ReluBackKernelPfS_ii(
	.param .u64 .ptr .align 1 _Z14ReluBackKernelPfS_ii_param_0,
	.param .u64 .ptr .align 1 _Z14ReluBackKernelPfS_ii_param_1,
	.param .u32 _Z14ReluBackKernelPfS_ii_param_2,
	.param .u32 _Z14ReluBackKernelPfS_ii_param_3
)
{
	.reg .pred 	%p<5>;
	.reg .b32 	%r<12>;
	.reg .b32 	%f<5>;
	.reg .b64 	%rd<8>;

	ld.param.u64 	%rd1, [_Z14ReluBackKernelPfS_ii_param_0];
	ld.param.u64 	%rd2, [_Z14ReluBackKernelPfS_ii_param_1];
	ld.param.u32 	%r4, [_Z14ReluBackKernelPfS_ii_param_2];
	ld.param.u32 	%r3, [_Z14ReluBackKernelPfS_ii_param_3];
	mov.u32 	%r5, %tid.y;
	mov.u32 	%r6, %ctaid.y;
	mov.u32 	%r7, %ntid.y;
	mad.lo.s32 	%r1, %r6, %r7, %r5;
	mov.u32 	%r8, %tid.x;
	mov.u32 	%r9, %ctaid.x;
	mov.u32 	%r10, %ntid.x;
	mad.lo.s32 	%r2, %r9, %r10, %r8;
	setp.ge.s32 	%p1, %r1, %r4;
	setp.ge.s32 	%p2, %r2, %r3;
	or.pred  	%p3, %p1, %p2;
	@%p3 bra 	$L__BB1_2;
	cvta.to.global.u64 	%rd3, %rd1;
	cvta.to.global.u64 	%rd4, %rd2;
	mad.lo.s32 	%r11, %r3, %r1, %r2;
	mul.wide.s32 	%rd5, %r11, 4;
	add.s64 	%rd6, %rd3, %rd5;
	ld.global.f32 	%f1, [%rd6];
	add.s64 	%rd7, %rd4, %rd5;
	ld.global.f32 	%f2, [%rd7];
	setp.gt.f32 	%p4, %f2, 0f00000000;
	selp.f32 	%f3, 0f3F800000, 0f00000000, %p4;
	mul.f32 	%f4, %f1, %f3;
	st.global.f32 	[%rd7], %f4;
$L__BB1_2:
	ret;

}


// ===== COMPILED SASS (sm_100) =====

	.target	sm_100

	.elftype	@"ET_EXEC"


//--------------------- .note.nv.tkinfo           --------------------------
	.section	.note.nv.tkinfo,"",@"SHT_NOTE"
	.sectionflags	@"SHF_NOTE_NV_TKINFO"
	.tkinfo
        /*0018*/ 	.word	0x00000002
        /*0030*/ 	.string	""
        /*0030*/ 	.string	"ptxas"
        /*0030*/ 	.string	"Cuda compilation tools, release 13.0, V13.0.88"
        /*0030*/ 	.string	"Build cuda_13.0.r13.0/compiler.36424714_0"
        /*0030*/ 	.string	"-arch sm_100 -m 64 "



//--------------------- .note.nv.cuinfo           --------------------------
	.section	.note.nv.cuinfo,"",@"SHT_NOTE"
	.sectionflags	@"SHF_NOTE_NV_CUINFO"
        /*0018*/ 	.short	0x0002
        /*001a*/ 	.short	0x0064
        /*001c*/ 	.short	0x0082
	.zero		2


//--------------------- .nv.info                  --------------------------
	.section	.nv.info,"",@"SHT_CUDA_INFO"
	.align	4


	//----- nvinfo : EIATTR_REGCOUNT
	.align		4
        /*0000*/ 	.byte	0x04, 0x2f
        /*0002*/ 	.short	(.L_1 - .L_0)
	.align		4
.L_0:
        /*0004*/ 	.word	index@(_Z10ReluKernelPfS_ii)
        /*0008*/ 	.word	0x0000000a


	//----- nvinfo : EIATTR_FRAME_SIZE
	.align		4
.L_1:
        /*000c*/ 	.byte	0x04, 0x11
        /*000e*/ 	.short	(.L_3 - .L_2)
	.align		4
.L_2:
        /*0010*/ 	.word	index@(_Z10ReluKernelPfS_ii)
        /*0014*/ 	.word	0x00000000


	//----- nvinfo : EIATTR_REGCOUNT
	.align		4
.L_3:
        /*0018*/ 	.byte	0x04, 0x2f
        /*001a*/ 	.short	(.L_5 - .L_4)
	.align		4
.L_4:
        /*001c*/ 	.word	index@(_Z14ReluBackKernelPfS_ii)
        /*0020*/ 	.word	0x0000000a


	//----- nvinfo : EIATTR_FRAME_SIZE
	.align		4
.L_5:
        /*0024*/ 	.byte	0x04, 0x11
        /*0026*/ 	.short	(.L_7 - .L_6)
	.align		4
.L_6:
        /*0028*/ 	.word	index@(_Z14ReluBackKernelPfS_ii)
        /*002c*/ 	.word	0x00000000


	//----- nvinfo : EIATTR_MIN_STACK_SIZE
	.align		4
.L_7:
        /*0030*/ 	.byte	0x04, 0x12
        /*0032*/ 	.short	(.L_9 - .L_8)
	.align		4
.L_8:
        /*0034*/ 	.word	index@(_Z14ReluBackKernelPfS_ii)
        /*0038*/ 	.word	0x00000000


	//----- nvinfo : EIATTR_MIN_STACK_SIZE
	.align		4
.L_9:
        /*003c*/ 	.byte	0x04, 0x12
        /*003e*/ 	.short	(.L_11 - .L_10)
	.align		4
.L_10:
        /*0040*/ 	.word	index@(_Z10ReluKernelPfS_ii)
        /*0044*/ 	.word	0x00000000
.L_11:


//--------------------- .nv.compat                --------------------------
	.section	.nv.compat,"",@"SHT_CUDA_COMPAT_INFO"
	.align	4
        /*0000*/ 	.byte	0x02, 0x09, 0x00, 0x00, 0x02, 0x02, 0x01, 0x00, 0x02, 0x05, 0x05, 0x00, 0x03, 0x07, 0x01, 0x01
        /*0010*/ 	.byte	0x02, 0x03, 0x00, 0x00, 0x02, 0x06, 0x01, 0x00, 0x04, 0x0b, 0x08, 0x00, 0x09, 0x00, 0x00, 0x00
        /*0020*/ 	.byte	0x00, 0x00, 0x00, 0x00


//--------------------- .nv.info._Z14ReluBackKernelPfS_ii --------------------------
	.section	.nv.info._Z14ReluBackKernelPfS_ii,"",@"SHT_CUDA_INFO"
	.sectionflags	@""
	.align	4


	//----- nvinfo : EIATTR_CUDA_API_VERSION
	.align		4
        /*0000*/ 	.byte	0x04, 0x37
        /*0002*/ 	.short	(.L_13 - .L_12)
.L_12:
        /*0004*/ 	.word	0x00000082


	//----- nvinfo : EIATTR_KPARAM_INFO
	.align		4
.L_13:
        /*0008*/ 	.byte	0x04, 0x17
        /*000a*/ 	.short	(.L_15 - .L_14)
.L_14:
        /*000c*/ 	.word	0x00000000
        /*0010*/ 	.short	0x0003
        /*0012*/ 	.short	0x0014
        /*0014*/ 	.byte	0x00, 0xf0, 0x11, 0x00


	//----- nvinfo : EIATTR_KPARAM_INFO
	.align		4
.L_15:
        /*0018*/ 	.byte	0x04, 0x17
        /*001a*/ 	.short	(.L_17 - .L_16)
.L_16:
        /*001c*/ 	.word	0x00000000
        /*0020*/ 	.short	0x0002
        /*0022*/ 	.short	0x0010
        /*0024*/ 	.byte	0x00, 0xf0, 0x11, 0x00


	//----- nvinfo : EIATTR_KPARAM_INFO
	.align		4
.L_17:
        /*0028*/ 	.byte	0x04, 0x17
        /*002a*/ 	.short	(.L_19 - .L_18)
.L_18:
        /*002c*/ 	.word	0x00000000
        /*0030*/ 	.short	0x0001
        /*0032*/ 	.short	0x0008
        /*0034*/ 	.byte	0x00, 0xf5, 0x21, 0x00


	//----- nvinfo : EIATTR_KPARAM_INFO
	.align		4
.L_19:
        /*0038*/ 	.byte	0x04, 0x17
        /*003a*/ 	.short	(.L_21 - .L_20)
.L_20:
        /*003c*/ 	.word	0x00000000
        /*0040*/ 	.short	0x0000
        /*0042*/ 	.short	0x0000
        /*0044*/ 	.byte	0x00, 0xf5, 0x21, 0x00


	//----- nvinfo : EIATTR_SPARSE_MMA_MASK
	.align		4
.L_21:
        /*0048*/ 	.byte	0x03, 0x50
        /*004a*/ 	.short	0x0000


	//----- nvinfo : EIATTR_MAXREG_COUNT
	.align		4
        /*004c*/ 	.byte	0x03, 0x1b
        /*004e*/ 	.short	0x00ff


	//----- nvinfo : EIATTR_MERCURY_ISA_VERSION
	.align		4
        /*0050*/ 	.byte	0x03, 0x5f
        /*0052*/ 	.short	0x0101


	//----- nvinfo : EIATTR_VRC_CTA_INIT_COUNT
	.align		4
        /*0054*/ 	.byte	0x02, 0x4a
	.zero		1
	.zero		1


	//----- nvinfo : EIATTR_EXIT_INSTR_OFFSETS
	.align		4
        /*0058*/ 	.byte	0x04, 0x1c
        /*005a*/ 	.short	(.L_23 - .L_22)


	//   ....[0]....
.L_22:
        /*005c*/ 	.word	0x000000c0


	//   ....[1]....
        /*0060*/ 	.word	0x00000180


	//----- nvinfo : EIATTR_CBANK_PARAM_SIZE
	.align		4
.L_23:
        /*0064*/ 	.byte	0x03, 0x19
        /*0066*/ 	.short	0x0018


	//----- nvinfo : EIATTR_PARAM_CBANK
	.align		4
        /*0068*/ 	.byte	0x04, 0x0a
        /*006a*/ 	.short	(.L_25 - .L_24)
	.align		4
.L_24:
        /*006c*/ 	.word	index@(.nv.constant0._Z14ReluBackKernelPfS_ii)
        /*0070*/ 	.short	0x0380
        /*0072*/ 	.short	0x0018


	//----- nvinfo : EIATTR_SW_WAR
	.align		4
.L_25:
        /*0074*/ 	.byte	0x04, 0x36
        /*0076*/ 	.short	(.L_27 - .L_26)
.L_26:
        /*0078*/ 	.word	0x00000008
.L_27:


//--------------------- .nv.info._Z10ReluKernelPfS_ii --------------------------
	.section	.nv.info._Z10ReluKernelPfS_ii,"",@"SHT_CUDA_INFO"
	.sectionflags	@""
	.align	4


	//----- nvinfo : EIATTR_CUDA_API_VERSION
	.align		4
        /*0000*/ 	.byte	0x04, 0x37
        /*0002*/ 	.short	(.L_29 - .L_28)
.L_28:
        /*0004*/ 	.word	0x00000082


	//----- nvinfo : EIATTR_KPARAM_INFO
	.align		4
.L_29:
        /*0008*/ 	.byte	0x04, 0x17
        /*000a*/ 	.short	(.L_31 - .L_30)
.L_30:
        /*000c*/ 	.word	0x00000000
        /*0010*/ 	.short	0x0003
        /*0012*/ 	.short	0x0014
        /*0014*/ 	.byte	0x00, 0xf0, 0x11, 0x00


	//----- nvinfo : EIATTR_KPARAM_INFO
	.align		4
.L_31:
        /*0018*/ 	.byte	0x04, 0x17
        /*001a*/ 	.short	(.L_33 - .L_32)
.L_32:
        /*001c*/ 	.word	0x00000000
        /*0020*/ 	.short	0x0002
        /*0022*/ 	.short	0x0010
        /*0024*/ 	.byte	0x00, 0xf0, 0x11, 0x00


	//----- nvinfo : EIATTR_KPARAM_INFO
	.align		4
.L_33:
        /*0028*/ 	.byte	0x04, 0x17
        /*002a*/ 	.short	(.L_35 - .L_34)
.L_34:
        /*002c*/ 	.word	0x00000000
        /*0030*/ 	.short	0x0001
        /*0032*/ 	.short	0x0008
        /*0034*/ 	.byte	0x00, 0xf5, 0x21, 0x00


	//----- nvinfo : EIATTR_KPARAM_INFO
	.align		4
.L_35:
        /*0038*/ 	.byte	0x04, 0x17
        /*003a*/ 	.short	(.L_37 - .L_36)
.L_36:
        /*003c*/ 	.word	0x00000000
        /*0040*/ 	.short	0x0000
        /*0042*/ 	.short	0x0000
        /*0044*/ 	.byte	0x00, 0xf5, 0x21, 0x00


	//----- nvinfo : EIATTR_SPARSE_MMA_MASK
	.align		4
.L_37:
        /*0048*/ 	.byte	0x03, 0x50
        /*004a*/ 	.short	0x0000


	//----- nvinfo : EIATTR_MAXREG_COUNT
	.align		4
        /*004c*/ 	.byte	0x03, 0x1b
        /*004e*/ 	.short	0x00ff


	//----- nvinfo : EIATTR_MERCURY_ISA_VERSION
	.align		4
        /*0050*/ 	.byte	0x03, 0x5f
        /*0052*/ 	.short	0x0101


	//----- nvinfo : EIATTR_VRC_CTA_INIT_COUNT
	.align		4
        /*0054*/ 	.byte	0x02, 0x4a
	.zero		1
	.zero		1


	//----- nvinfo : EIATTR_EXIT_INSTR_OFFSETS
	.align		4
        /*0058*/ 	.byte	0x04, 0x1c
        /*005a*/ 	.short	(.L_39 - .L_38)


	//   ....[0]....
.L_38:
        /*005c*/ 	.word	0x000000c0


	//   ....[1]....
        /*0060*/ 	.word	0x00000160


	//----- nvinfo : EIATTR_CBANK_PARAM_SIZE
	.align		4
.L_39:
        /*0064*/ 	.byte	0x03, 0x19
        /*0066*/ 	.short	0x0018


	//----- nvinfo : EIATTR_PARAM_CBANK
	.align		4
        /*0068*/ 	.byte	0x04, 0x0a
        /*006a*/ 	.short	(.L_41 - .L_40)
	.align		4
.L_40:
        /*006c*/ 	.word	index@(.nv.constant0._Z10ReluKernelPfS_ii)
        /*0070*/ 	.short	0x0380
        /*0072*/ 	.short	0x0018


	//----- nvinfo : EIATTR_SW_WAR
	.align		4
.L_41:
        /*0074*/ 	.byte	0x04, 0x36
        /*0076*/ 	.short	(.L_43 - .L_42)
.L_42:
        /*0078*/ 	.word	0x00000008
.L_43:


//--------------------- .nv.callgraph             --------------------------
	.section	.nv.callgraph,"",@"SHT_CUDA_CALLGRAPH"
	.align	4
	.sectionentsize	8
	.align		4
        /*0000*/ 	.word	0x00000000
	.align		4
        /*0004*/ 	.word	0xffffffff
	.align		4
        /*0008*/ 	.word	0x00000000
	.align		4
        /*000c*/ 	.word	0xfffffffe
	.align		4
        /*0010*/ 	.word	0x00000000
	.align		4
        /*0014*/ 	.word	0xfffffffd
	.align		4
        /*0018*/ 	.word	0x00000000
	.align		4
        /*001c*/ 	.word	0xfffffffc


//--------------------- .text._Z14ReluBackKernelPfS_ii --------------------------
	.section	.text._Z14ReluBackKernelPfS_ii,"ax",@progbits
	.align	128
        .global         _Z14ReluBackKernelPfS_ii
        .type           _Z14ReluBackKernelPfS_ii,@function
        .size           _Z14ReluBackKernelPfS_ii,(.L_x_2 - _Z14ReluBackKernelPfS_ii)
        .other          _Z14ReluBackKernelPfS_ii,@"STO_CUDA_ENTRY STV_DEFAULT"
_Z14ReluBackKernelPfS_ii:
.text._Z14ReluBackKernelPfS_ii:
[----:B------:R-:W-:Y:S01]  /*0000*/  LDC R1, c[0x0][0x37c] ;  /* 0x0000df00ff017b82 */ /* 0x000fe20000000800 */
[----:B------:R-:W0:Y:S07]  /*0010*/  S2R R7, SR_TID.X ;  /* 0x0000000000077919 */ /* 0x000e2e0000002100 */
[----:B------:R-:W1:Y:S01]  /*0020*/  LDC R3, c[0x0][0x364] ;  /* 0x0000d900ff037b82 */ /* 0x000e620000000800 */
[----:B------:R-:W2:Y:S01]  /*0030*/  LDCU.64 UR6, c[0x0][0x390] ;  /* 0x00007200ff0677ac */ /* 0x000ea20008000a00 */
[----:B------:R-:W1:Y:S06]  /*0040*/  S2R R0, SR_TID.Y ;  /* 0x0000000000007919 */ /* 0x000e6c0000002200 */
[----:B------:R-:W0:Y:S08]  /*0050*/  S2UR UR5, SR_CTAID.X ;  /* 0x00000000000579c3 */ /* 0x000e300000002500 */
[----:B------:R-:W0:Y:S08]  /*0060*/  LDC R2, c[0x0][0x360] ;  /* 0x0000d800ff027b82 */ /* 0x000e300000000800 */
[----:B------:R-:W1:Y:S01]  /*0070*/  S2UR UR4, SR_CTAID.Y ;  /* 0x00000000000479c3 */ /* 0x000e620000002600 */
[----:B0-----:R-:W-:-:S05]  /*0080*/  IMAD R7, R2, UR5, R7 ;  /* 0x0000000502077c24 */ /* 0x001fca000f8e0207 */
[----:B--2---:R-:W-:Y:S01]  /*0090*/  ISETP.GE.AND P0, PT, R7, UR7, PT ;  /* 0x0000000707007c0c */ /* 0x004fe2000bf06270 */
[----:B-1----:R-:W-:-:S05]  /*00a0*/  IMAD R0, R3, UR4, R0 ;  /* 0x0000000403007c24 */ /* 0x002fca000f8e0200 */
[----:B------:R-:W-:-:S13]  /*00b0*/  ISETP.GE.OR P0, PT, R0, UR6, P0 ;  /* 0x0000000600007c0c */ /* 0x000fda0008706670 */
[----:B------:R-:W-:Y:S05]  /*00c0*/  @P0 EXIT ;  /* 0x000000000000094d */ /* 0x000fea0003800000 */
[----:B------:R-:W0:Y:S01]  /*00d0*/  LDC.64 R4, c[0x0][0x388] ;  /* 0x0000e200ff047b82 */ /* 0x000e220000000a00 */
[----:B------:R-:W1:Y:S01]  /*00e0*/  LDCU.64 UR4, c[0x0][0x358] ;  /* 0x00006b00ff0477ac */ /* 0x000e620008000a00 */
[----:B------:R-:W-:-:S06]  /*00f0*/  IMAD R7, R0, UR7, R7 ;  /* 0x0000000700077c24 */ /* 0x000fcc000f8e0207 */
[----:B------:R-:W2:Y:S01]  /*0100*/  LDC.64 R2, c[0x0][0x380] ;  /* 0x0000e000ff027b82 */ /* 0x000ea20000000a00 */
[----:B0-----:R-:W-:-:S05]  /*0110*/  IMAD.WIDE R4, R7, 0x4, R4 ;  /* 0x0000000407047825 */ /* 0x001fca00078e0204 */
[----:B-1----:R-:W3:Y:S01]  /*0120*/  LDG.E R0, desc[UR4][R4.64] ;  /* 0x0000000404007981 */ /* 0x002ee2000c1e1900 */
[----:B--2---:R-:W-:-:S06]  /*0130*/  IMAD.WIDE R2, R7, 0x4, R2 ;  /* 0x0000000407027825 */ /* 0x004fcc00078e0202 */
[----:B------:R-:W2:Y:S01]  /*0140*/  LDG.E R2, desc[UR4][R2.64] ;  /* 0x0000000402027981 */ /* 0x000ea2000c1e1900 */
[----:B---3--:R-:W-:-:S05]  /*0150*/  FSET.BF.GT.AND R7, R0, RZ, PT ;  /* 0x000000ff0007720a */ /* 0x008fca0003804000 */
[----:B--2---:R-:W-:-:S05]  /*0160*/  FMUL R7, R2, R7 ;  /* 0x0000000702077220 */ /* 0x004fca0000400000 */
[----:B------:R-:W-:Y:S01]  /*0170*/  STG.E desc[UR4][R4.64], R7 ;  /* 0x0000000704007986 */ /* 0x000fe2000c101904 */
[----:B------:R-:W-:Y:S05]  /*0180*/  EXIT ;  /* 0x000000000000794d */ /* 0x000fea0003800000 */
.L_x_0:
[----:B------:R-:W-:-:S00]  /*0190*/  BRA `(.L_x_0) ;  /* 0xfffffffc00fc7947 */ /* 0x000fc0000383ffff */
[----:B------:R-:W-:-:S00]  /*01a0*/  NOP ;  /* 0x0000000000007918 */ /* 0x000fc00000000000 */
        /* <DEDUP_REMOVED lines=13> */
.L_x_2:


//--------------------- .text._Z10ReluKernelPfS_ii --------------------------
	.section	.text._Z10ReluKernelPfS_ii,"ax",@progbits
	.align	128
        .global         _Z10ReluKernelPfS_ii
        .type           _Z10ReluKernelPfS_ii,@function
        .size           _Z10ReluKernelPfS_ii,(.L_x_3 - _Z10ReluKernelPfS_ii)
        .other          _Z10ReluKernelPfS_ii,@"STO_CUDA_ENTRY STV_DEFAULT"
_Z10ReluKernelPfS_ii:
.text._Z10ReluKernelPfS_ii:
        /* <DEDUP_REMOVED lines=17> */
[----:B0-----:R-:W-:-:S06]  /*0110*/  IMAD.WIDE R2, R7, 0x4, R2 ;  /* 0x0000000407027825 */ /* 0x001fcc00078e0202 */
[----:B-1----:R-:W3:Y:S01]  /*0120*/  LDG.E R2, desc[UR4][R2.64] ;  /* 0x0000000402027981 */ /* 0x002ee2000c1e1900 */
[----:B--2---:R-:W-:Y:S01]  /*0130*/  IMAD.WIDE R4, R7, 0x4, R4 ;  /* 0x0000000407047825 */ /* 0x004fe200078e0204 */
[----:B---3--:R-:W-:-:S05]  /*0140*/  FMNMX R7, RZ, R2, !PT ;  /* 0x00000002ff077209 */ /* 0x008fca0007800000 */
[----:B------:R-:W-:Y:S01]  /*0150*/  STG.E desc[UR4][R4.64], R7 ;  /* 0x0000000704007986 */ /* 0x000fe2000c101904 */
[----:B------:R-:W-:Y:S05]  /*0160*/  EXIT ;  /* 0x000000000000794d */ /* 0x000fea0003800000 */
.L_x_1:
        /* <DEDUP_REMOVED lines=9> */
.L_x_3:


//--------------------- .nv.shared.reserved.0     --------------------------
	.section	.nv.shared.reserved.0,"aw",@nobits
	.weak		__nv_reservedSMEM_offset_0_alias
	.size		__nv_reservedSMEM_offset_0_alias, 0, 64
	.other		__nv_reservedSMEM_offset_0_alias,@"STO_CUDA_RESERVED_SHARED STV_DEFAULT"
__nv_reservedSMEM_offset_0_alias:
	.zero		0
	.zero		64


//--------------------- .nv.constant0._Z14ReluBackKernelPfS_ii --------------------------
	.section	.nv.constant0._Z14ReluBackKernelPfS_ii,"a",@progbits
	.sectionflags	@""
	.align	4
.nv.constant0._Z14ReluBackKernelPfS_ii:
	.zero		920


//--------------------- .nv.constant0._Z10ReluKernelPfS_ii --------------------------
	.section	.nv.constant0._Z10ReluKernelPfS_ii,"a",@progbits
	.sectionflags	@""
	.align	4
.nv.constant0._Z10ReluKernelPfS_ii:
	.zero		920


//--------------------- SYMBOLS --------------------------

	.type		.nv.reservedSmem.offset0,@object
	.size		.nv.reservedSmem.offset0,0x4
